//
// Generated by NVIDIA NVVM Compiler
//
// Compiler Build ID: CL-36424714
// Cuda compilation tools, release 13.0, V13.0.88
// Based on NVVM 20.0.0
//

.version 9.0
.target sm_100
.address_size 64

	// .globl	_Z12cpasync_testPjS_
// _ZZ12cpasync_testPjS_E5shmem has been demoted

.visible .entry _Z12cpasync_testPjS_(
	.param .u64 .ptr .align 1 _Z12cpasync_testPjS__param_0,
	.param .u64 .ptr .align 1 _Z12cpasync_testPjS__param_1
)
{
	.reg .b32 	%r<18>;
	.reg .b64 	%rd<5>;
	// demoted variable
	.shared .align 4 .b8 _ZZ12cpasync_testPjS_E5shmem[36];
	ld.param.u64 	%rd1, [_Z12cpasync_testPjS__param_0];
	ld.param.u64 	%rd2, [_Z12cpasync_testPjS__param_1];
	cvta.to.global.u64 	%rd3, %rd1;
	cvta.to.global.u64 	%rd4, %rd2;
	ld.global.u32 	%r2, [%rd3];
	ld.global.u32 	%r1, [%rd4];
	mov.b32 	%r11, 0;
	st.shared.u32 	[_ZZ12cpasync_testPjS_E5shmem], %r11;
	ld.global.u32 	%r4, [%rd3+4];
	ld.global.u32 	%r3, [%rd4+4];
	mov.b32 	%r12, 1;
	st.shared.u32 	[_ZZ12cpasync_testPjS_E5shmem+4], %r12;
	ld.global.u32 	%r6, [%rd3+8];
	ld.global.u32 	%r5, [%rd4+8];
	mov.b32 	%r13, 2;
	st.shared.u32 	[_ZZ12cpasync_testPjS_E5shmem+8], %r13;
	ld.global.u32 	%r8, [%rd3+12];
	ld.global.u32 	%r7, [%rd4+12];
	mov.b32 	%r14, 3;
	st.shared.u32 	[_ZZ12cpasync_testPjS_E5shmem+12], %r14;
	ld.global.u32 	%r10, [%rd3+16];
	ld.global.u32 	%r9, [%rd4+16];
	mov.b32 	%r15, 4;
	st.shared.u32 	[_ZZ12cpasync_testPjS_E5shmem+16], %r15;
	mov.b32 	%r16, 5;
	st.shared.u32 	[_ZZ12cpasync_testPjS_E5shmem+20], %r16;
	// begin inline asm
	{
	cp.async.ca.shared.global [%r1], [%r2], 8;
	cp.async.cg.shared.global [%r3], [%r4], 16;
	cp.async.wait_all;
	cp.async.ca.shared.global [%r5], [%r6], 4;
	cp.async.commit_group;
	cp.async.cg.shared.global [%r7], [%r8], 16;
	cp.async.commit_group;
	cp.async.cg.shared.global [%r9], [%r10], 16;
	cp.async.commit_group;
	cp.async.wait_group 1;
	}
	
	// end inline asm
	ld.shared.u32 	%r17, [_ZZ12cpasync_testPjS_E5shmem+8];
	st.global.u32 	[%rd3+4], %r17;
	ret;

}


// ===== COMPILED SASS (sm_100) =====

	.target	sm_100

	.elftype	@"ET_EXEC"


//--------------------- .note.nv.tkinfo           --------------------------
	.section	.note.nv.tkinfo,"",@"SHT_NOTE"
	.sectionflags	@"SHF_NOTE_NV_TKINFO"
	.tkinfo
        /*0018*/ 	.word	0x00000002
        /*0030*/ 	.string	""
        /*0030*/ 	.string	"ptxas"
        /*0030*/ 	.string	"Cuda compilation tools, release 13.0, V13.0.88"
        /*0030*/ 	.string	"Build cuda_13.0.r13.0/compiler.36424714_0"
        /*0030*/ 	.string	"-arch sm_100 -m 64 "



//--------------------- .note.nv.cuinfo           --------------------------
	.section	.note.nv.cuinfo,"",@"SHT_NOTE"
	.sectionflags	@"SHF_NOTE_NV_CUINFO"
        /*0018*/ 	.short	0x0002
        /*001a*/ 	.short	0x0064
        /*001c*/ 	.short	0x0082
	.zero		2


//--------------------- .nv.info                  --------------------------
	.section	.nv.info,"",@"SHT_CUDA_INFO"
	.align	4


	//----- nvinfo : EIATTR_REGCOUNT
	.align		4
        /*0000*/ 	.byte	0x04, 0x2f
        /*0002*/ 	.short	(.L_1 - .L_0)
	.align		4
.L_0:
        /*0004*/ 	.word	index@(_Z12cpasync_testPjS_)
        /*0008*/ 	.word	0x00000014


	//----- nvinfo : EIATTR_FRAME_SIZE
	.align		4
.L_1:
        /*000c*/ 	.byte	0x04, 0x11
        /*000e*/ 	.short	(.L_3 - .L_2)
	.align		4
.L_2:
        /*0010*/ 	.word	index@(_Z12cpasync_testPjS_)
        /*0014*/ 	.word	0x00000000


	//----- nvinfo : EIATTR_MIN_STACK_SIZE
	.align		4
.L_3:
        /*0018*/ 	.byte	0x04, 0x12
        /*001a*/ 	.short	(.L_5 - .L_4)
	.align		4
.L_4:
        /*001c*/ 	.word	index@(_Z12cpasync_testPjS_)
        /*0020*/ 	.word	0x00000000
.L_5:


//--------------------- .nv.compat                --------------------------
	.section	.nv.compat,"",@"SHT_CUDA_COMPAT_INFO"
	.align	4
        /*0000*/ 	.byte	0x02, 0x09, 0x00, 0x00, 0x02, 0x02, 0x01, 0x00, 0x02, 0x05, 0x05, 0x00, 0x03, 0x07, 0x01, 0x01
        /*0010*/ 	.byte	0x02, 0x03, 0x00, 0x00, 0x02, 0x06, 0x01, 0x00, 0x04, 0x0b, 0x08, 0x00, 0x09, 0x00, 0x00, 0x00
        /*0020*/ 	.byte	0x00, 0x00, 0x00, 0x00


//--------------------- .nv.info._Z12cpasync_testPjS_ --------------------------
	.section	.nv.info._Z12cpasync_testPjS_,"",@"SHT_CUDA_INFO"
	.sectionflags	@""
	.align	4


	//----- nvinfo : EIATTR_CUDA_API_VERSION
	.align		4
        /*0000*/ 	.byte	0x04, 0x37
        /*0002*/ 	.short	(.L_7 - .L_6)
.L_6:
        /*0004*/ 	.word	0x00000082


	//----- nvinfo : EIATTR_KPARAM_INFO
	.align		4
.L_7:
        /*0008*/ 	.byte	0x04, 0x17
        /*000a*/ 	.short	(.L_9 - .L_8)
.L_8:
        /*000c*/ 	.word	0x00000000
        /*0010*/ 	.short	0x0001
        /*0012*/ 	.short	0x0008
        /*0014*/ 	.byte	0x00, 0xf5, 0x21, 0x00


	//----- nvinfo : EIATTR_KPARAM_INFO
	.align		4
.L_9:
        /*0018*/ 	.byte	0x04, 0x17
        /*001a*/ 	.short	(.L_11 - .L_10)
.L_10:
        /*001c*/ 	.word	0x00000000
        /*0020*/ 	.short	0x0000
        /*0022*/ 	.short	0x0000
        /*0024*/ 	.byte	0x00, 0xf5, 0x21, 0x00


	//----- nvinfo : EIATTR_SPARSE_MMA_MASK
	.align		4
.L_11:
        /*0028*/ 	.byte	0x03, 0x50
        /*002a*/ 	.short	0x0000


	//----- nvinfo : EIATTR_MAXREG_COUNT
	.align		4
        /*002c*/ 	.byte	0x03, 0x1b
        /*002e*/ 	.short	0x00ff


	//----- nvinfo : EIATTR_MERCURY_ISA_VERSION
	.align		4
        /*0030*/ 	.byte	0x03, 0x5f
        /*0032*/ 	.short	0x0101


	//----- nvinfo : EIATTR_VRC_CTA_INIT_COUNT
	.align		4
        /*0034*/ 	.byte	0x02, 0x4a
	.zero		1
	.zero		1


	//----- nvinfo : EIATTR_EXIT_INSTR_OFFSETS
	.align		4
        /*0038*/ 	.byte	0x04, 0x1c
        /*003a*/ 	.short	(.L_13 - .L_12)


	//   ....[0]....
.L_12:
        /*003c*/ 	.word	0x00000290


	//----- nvinfo : EIATTR_CBANK_PARAM_SIZE
	.align		4
.L_13:
        /*0040*/ 	.byte	0x03, 0x19
        /*0042*/ 	.short	0x0010


	//----- nvinfo : EIATTR_PARAM_CBANK
	.align		4
        /*0044*/ 	.byte	0x04, 0x0a
        /*0046*/ 	.short	(.L_15 - .L_14)
	.align		4
.L_14:
        /*0048*/ 	.word	index@(.nv.constant0._Z12cpasync_testPjS_)
        /*004c*/ 	.short	0x0380
        /*004e*/ 	.short	0x0010


	//----- nvinfo : EIATTR_SW_WAR
	.align		4
.L_15:
        /*0050*/ 	.byte	0x04, 0x36
        /*0052*/ 	.short	(.L_17 - .L_16)
.L_16:
        /*0054*/ 	.word	0x00000008
.L_17:


//--------------------- .nv.callgraph             --------------------------
	.section	.nv.callgraph,"",@"SHT_CUDA_CALLGRAPH"
	.align	4
	.sectionentsize	8
	.align		4
        /*0000*/ 	.word	0x00000000
	.align		4
        /*0004*/ 	.word	0xffffffff
	.align		4
        /*0008*/ 	.word	0x00000000
	.align		4
        /*000c*/ 	.word	0xfffffffe
	.align		4
        /*0010*/ 	.word	0x00000000
	.align		4
        /*0014*/ 	.word	0xfffffffd
	.align		4
        /*0018*/ 	.word	0x00000000
	.align		4
        /*001c*/ 	.word	0xfffffffc


//--------------------- .text._Z12cpasync_testPjS_ --------------------------
	.section	.text._Z12cpasync_testPjS_,"ax",@progbits
	.align	128
        .global         _Z12cpasync_testPjS_
        .type           _Z12cpasync_testPjS_,@function
        .size           _Z12cpasync_testPjS_,(.L_x_1 - _Z12cpasync_testPjS_)
        .other          _Z12cpasync_testPjS_,@"STO_CUDA_ENTRY STV_DEFAULT"
_Z12cpasync_testPjS_:
.text._Z12cpasync_testPjS_:
[----:B------:R-:W-:Y:S08]  /*0000*/  LDC R1, c[0x0][0x37c] ;  /* 0x0000df00ff017b82 */ /* 0x000ff00000000800 */
[----:B------:R-:W1:Y:S01]  /*0010*/  LDC.64 R2, c[0x0][0x380] ;  /* 0x0000e000ff027b82 */ /* 0x000e620000000a00 */
[----:B------:R-:W1:Y:S07]  /*0020*/  LDCU.64 UR6, c[0x0][0x358] ;  /* 0x00006b00ff0677ac */ /* 0x000e6e0008000a00 */
[----:B------:R-:W2:Y:S01]  /*0030*/  LDC.64 R8, c[0x0][0x388] ;  /* 0x0000e200ff087b82 */ /* 0x000ea20000000a00 */
[----:B-1----:R-:W3:Y:S07]  /*0040*/  LDG.E R0, desc[UR6][R2.64] ;  /* 0x0000000602007981 */ /* 0x002eee000c1e1900 */
[----:B------:R-:W1:Y:S01]  /*0050*/  S2UR UR5, SR_CgaCtaId ;  /* 0x00000000000579c3 */ /* 0x000e620000008800 */
[----:B------:R-:W4:Y:S04]  /*0060*/  LDG.E R10, desc[UR6][R2.64+0x4] ;  /* 0x00000406020a7981 */ /* 0x000f28000c1e1900 */
[----:B--2---:R-:W3:Y:S04]  /*0070*/  LDG.E R11, desc[UR6][R8.64] ;  /* 0x00000006080b7981 */ /* 0x004ee8000c1e1900 */
[----:B------:R-:W4:Y:S01]  /*0080*/  LDG.E R13, desc[UR6][R8.64+0x4] ;  /* 0x00000406080d7981 */ /* 0x000f22000c1e1900 */
[----:B------:R-:W-:Y:S01]  /*0090*/  UMOV UR4, 0x400 ;  /* 0x0000040000047882 */ /* 0x000fe20000000000 */
[----:B------:R-:W-:-:S02]  /*00a0*/  HFMA2 R6, -RZ, RZ, 0, 1.1920928955078125e-07 ;  /* 0x00000002ff067431 */ /* 0x000fc400000001ff */
[----:B------:R-:W-:Y:S02]  /*00b0*/  IMAD.MOV.U32 R5, RZ, RZ, 0x1 ;  /* 0x00000001ff057424 */ /* 0x000fe400078e00ff */
[----:B------:R-:W-:Y:S02]  /*00c0*/  HFMA2 R17, -RZ, RZ, 0, 2.98023223876953125e-07 ;  /* 0x00000005ff117431 */ /* 0x000fe400000001ff */
[----:B------:R-:W-:Y:S01]  /*00d0*/  IMAD.MOV.U32 R7, RZ, RZ, 0x3 ;  /* 0x00000003ff077424 */ /* 0x000fe200078e00ff */
[----:B------:R-:W-:Y:S01]  /*00e0*/  MOV R4, RZ ;  /* 0x000000ff00047202 */ /* 0x000fe20000000f00 */
[----:B------:R-:W-:Y:S01]  /*00f0*/  IMAD.MOV.U32 R16, RZ, RZ, 0x4 ;  /* 0x00000004ff107424 */ /* 0x000fe200078e00ff */
[----:B------:R-:W2:Y:S04]  /*0100*/  LDG.E R12, desc[UR6][R2.64+0x8] ;  /* 0x00000806020c7981 */ /* 0x000ea8000c1e1900 */
[----:B------:R-:W2:Y:S01]  /*0110*/  LDG.E R15, desc[UR6][R8.64+0x8] ;  /* 0x00000806080f7981 */ /* 0x000ea2000c1e1900 */
[----:B-1----:R-:W-:-:S03]  /*0120*/  ULEA UR4, UR5, UR4, 0x18 ;  /* 0x0000000405047291 */ /* 0x002fc6000f8ec0ff */
[----:B------:R-:W5:Y:S06]  /*0130*/  LDG.E R14, desc[UR6][R2.64+0xc] ;  /* 0x00000c06020e7981 */ /* 0x000f6c000c1e1900 */
[----:B------:R1:W-:Y:S04]  /*0140*/  STS.128 [UR4], R4 ;  /* 0x00000004ff007988 */ /* 0x0003e80008000c04 */
[----:B------:R-:W-:Y:S04]  /*0150*/  STS.64 [UR4+0x10], R16 ;  /* 0x00001010ff007988 */ /* 0x000fe80008000a04 */
[----:B-1----:R-:W5:Y:S04]  /*0160*/  LDG.E R5, desc[UR6][R8.64+0xc] ;  /* 0x00000c0608057981 */ /* 0x002f68000c1e1900 */
[----:B------:R-:W5:Y:S04]  /*0170*/  LDG.E R7, desc[UR6][R8.64+0x10] ;  /* 0x0000100608077981 */ /* 0x000f68000c1e1900 */
[----:B------:R-:W-:Y:S01]  /*0180*/  @!PT LDS RZ, [RZ] ;  /* 0x00000000fffff984 */ /* 0x000fe20000000800 */
[----:B------:R-:W-:Y:S01]  /*0190*/  @!PT LDS RZ, [RZ] ;  /* 0x00000000fffff984 */ /* 0x000fe20000000800 */
[----:B------:R-:W-:Y:S01]  /*01a0*/  @!PT LDS RZ, [RZ] ;  /* 0x00000000fffff984 */ /* 0x000fe20000000800 */
[----:B---3--:R1:W-:Y:S04]  /*01b0*/  LDGSTS.E.64 [R11], [R0.U32] ;  /* 0x00000000000b7fae */ /* 0x0083e8000b9204ff */
[----:B----4-:R-:W-:Y:S04]  /*01c0*/  LDGSTS.E.BYPASS.128 [R13], [R10.U32] ;  /* 0x000000000a0d7fae */ /* 0x010fe8000b9008ff */
[----:B------:R-:W0:Y:S04]  /*01d0*/  LDGDEPBAR ;  /* 0x00000000000079af */ /* 0x000e280000000000 */
[----:B------:R-:W3:Y:S01]  /*01e0*/  LDG.E R0, desc[UR6][R2.64+0x10] ;  /* 0x0000100602007981 */ /* 0x000ee2000c1e1900 */
[----:B------:R-:W-:-:S04]  /*01f0*/  DEPBAR.LE SB0, 0x0 ;  /* 0x000080000000791a */ /* 0x000fc80000000000 */
[----:B--2---:R-:W-:Y:S04]  /*0200*/  LDGSTS.E [R15], [R12.U32] ;  /* 0x000000000c0f7fae */ /* 0x004fe8000b9200ff */
[----:B------:R-:W0:Y:S04]  /*0210*/  LDGDEPBAR ;  /* 0x00000000000079af */ /* 0x000e280000000000 */
[----:B-----5:R-:W-:Y:S04]  /*0220*/  LDGSTS.E.BYPASS.128 [R5], [R14.U32] ;  /* 0x000000000e057fae */ /* 0x020fe8000b9008ff */
[----:B------:R-:W0:Y:S04]  /*0230*/  LDGDEPBAR ;  /* 0x00000000000079af */ /* 0x000e280000000000 */
[----:B---3--:R-:W-:Y:S04]  /*0240*/  LDGSTS.E.BYPASS.128 [R7], [R0.U32] ;  /* 0x0000000000077fae */ /* 0x008fe8000b9008ff */
[----:B------:R-:W0:Y:S01]  /*0250*/  LDGDEPBAR ;  /* 0x00000000000079af */ /* 0x000e220000000000 */
[----:B------:R-:W-:-:S04]  /*0260*/  DEPBAR.LE SB0, 0x1 ;  /* 0x000080400000791a */ /* 0x000fc80000000000 */
[----:B-1----:R-:W1:Y:S04]  /*0270*/  LDS R11, [UR4+0x8] ;  /* 0x00000804ff0b7984 */ /* 0x002e680008000800 */
[----:B-1----:R-:W-:Y:S01]  /*0280*/  STG.E desc[UR6][R2.64+0x4], R11 ;  /* 0x0000040b02007986 */ /* 0x002fe2000c101906 */
[----:B------:R-:W-:Y:S05]  /*0290*/  EXIT ;  /* 0x000000000000794d */ /* 0x000fea0003800000 */
.L_x_0:
[----:B------:R-:W-:-:S00]  /*02a0*/  BRA `(.L_x_0) ;  /* 0xfffffffc00fc7947 */ /* 0x000fc0000383ffff */
[----:B------:R-:W-:-:S00]  /*02b0*/  NOP ;  /* 0x0000000000007918 */ /* 0x000fc00000000000 */
        /* <DEDUP_REMOVED lines=12> */
.L_x_1:


//--------------------- .nv.shared._Z12cpasync_testPjS_ --------------------------
	.section	.nv.shared._Z12cpasync_testPjS_,"aw",@nobits
	.sectionflags	@""
	.align	4
.nv.shared._Z12cpasync_testPjS_:
	.zero		1060


//--------------------- .nv.shared.reserved.0     --------------------------
	.section	.nv.shared.reserved.0,"aw",@nobits
	.weak		__nv_reservedSMEM_offset_0_alias
	.size		__nv_reservedSMEM_offset_0_alias, 0, 64
	.other		__nv_reservedSMEM_offset_0_alias,@"STO_CUDA_RESERVED_SHARED STV_DEFAULT"
__nv_reservedSMEM_offset_0_alias:
	.zero		0
	.zero		64


//--------------------- .nv.constant0._Z12cpasync_testPjS_ --------------------------
	.section	.nv.constant0._Z12cpasync_testPjS_,"a",@progbits
	.sectionflags	@""
	.align	4
.nv.constant0._Z12cpasync_testPjS_:
	.zero		912


//--------------------- SYMBOLS --------------------------

	.type		.nv.reservedSmem.offset0,@object
	.size		.nv.reservedSmem.offset0,0x4
	.type		.nv.reservedSmem.cap,@object
	.size		.nv.reservedSmem.cap,0x4
